	.headerflags	@"EF_CUDA_TEXMODE_UNIFIED EF_CUDA_64BIT_ADDRESS EF_CUDA_ACCELERATORS EF_CUDA_SM90 EF_CUDA_VIRTUAL_SM(EF_CUDA_SM90)"
	.elftype	@"ET_EXEC"


//--------------------- .nv.info                  --------------------------
	.section	.nv.info,"",@"SHT_CUDA_INFO"
	.align	4


	//----- nvinfo : EIATTR_REGCOUNT
	.align		4
        /*0000*/ 	.byte	0x04, 0x2f
        /*0002*/ 	.short	(.L_1 - .L_0)
	.align		4
.L_0:
        /*0004*/ 	.word	index@(triton_poi_fused_clone_3)
        /*0008*/ 	.word	0x00000012


	//----- nvinfo : EIATTR_MIN_STACK_SIZE
	.align		4
.L_1:
        /*000c*/ 	.byte	0x04, 0x12
        /*000e*/ 	.short	(.L_3 - .L_2)
	.align		4
.L_2:
        /*0010*/ 	.word	index@(triton_poi_fused_clone_3)
        /*0014*/ 	.word	0x00000000


	//----- nvinfo : EIATTR_FRAME_SIZE
	.align		4
.L_3:
        /*0018*/ 	.byte	0x04, 0x11
        /*001a*/ 	.short	(.L_5 - .L_4)
	.align		4
.L_4:
        /*001c*/ 	.word	index@(triton_poi_fused_clone_3)
        /*0020*/ 	.word	0x00000000


	//----- nvinfo : EIATTR_MIN_STACK_SIZE
	.align		4
.L_5:
        /*0024*/ 	.byte	0x04, 0x12
        /*0026*/ 	.short	(.L_7 - .L_6)
	.align		4
.L_6:
        /*0028*/ 	.word	index@(triton_poi_fused_clone_3)
        /*002c*/ 	.word	0x00000000
.L_7:


//--------------------- .nv.info.triton_poi_fused_clone_3 --------------------------
	.section	.nv.info.triton_poi_fused_clone_3,"",@"SHT_CUDA_INFO"
	.sectionflags	@""
	.align	4


	//----- nvinfo : EIATTR_CUDA_API_VERSION
	.align		4
        /*0000*/ 	.byte	0x04, 0x37
        /*0002*/ 	.short	(.L_9 - .L_8)
.L_8:
        /*0004*/ 	.word	0x0000007c


	//----- nvinfo : EIATTR_KPARAM_INFO
	.align		4
.L_9:
        /*0008*/ 	.byte	0x04, 0x17
        /*000a*/ 	.short	(.L_11 - .L_10)
.L_10:
        /*000c*/ 	.word	0x00000000
        /*0010*/ 	.short	0x0005
        /*0012*/ 	.short	0x0020
        /*0014*/ 	.byte	0x00, 0xf4, 0x21, 0x00


	//----- nvinfo : EIATTR_KPARAM_INFO
	.align		4
.L_11:
        /*0018*/ 	.byte	0x04, 0x17
        /*001a*/ 	.short	(.L_13 - .L_12)
.L_12:
        /*001c*/ 	.word	0x00000000
        /*0020*/ 	.short	0x0004
        /*0022*/ 	.short	0x0018
        /*0024*/ 	.byte	0x00, 0xf0, 0x11, 0x00


	//----- nvinfo : EIATTR_KPARAM_INFO
	.align		4
.L_13:
        /*0028*/ 	.byte	0x04, 0x17
        /*002a*/ 	.short	(.L_15 - .L_14)
.L_14:
        /*002c*/ 	.word	0x00000000
        /*0030*/ 	.short	0x0003
        /*0032*/ 	.short	0x0014
        /*0034*/ 	.byte	0x00, 0xf0, 0x11, 0x00


	//----- nvinfo : EIATTR_KPARAM_INFO
	.align		4
.L_15:
        /*0038*/ 	.byte	0x04, 0x17
        /*003a*/ 	.short	(.L_17 - .L_16)
.L_16:
        /*003c*/ 	.word	0x00000000
        /*0040*/ 	.short	0x0002
        /*0042*/ 	.short	0x0010
        /*0044*/ 	.byte	0x00, 0xf0, 0x11, 0x00


	//----- nvinfo : EIATTR_KPARAM_INFO
	.align		4
.L_17:
        /*0048*/ 	.byte	0x04, 0x17
        /*004a*/ 	.short	(.L_19 - .L_18)
.L_18:
        /*004c*/ 	.word	0x00000000
        /*0050*/ 	.short	0x0001
        /*0052*/ 	.short	0x0008
        /*0054*/ 	.byte	0x00, 0xf4, 0x21, 0x00


	//----- nvinfo : EIATTR_KPARAM_INFO
	.align		4
.L_19:
        /*0058*/ 	.byte	0x04, 0x17
        /*005a*/ 	.short	(.L_21 - .L_20)
.L_20:
        /*005c*/ 	.word	0x00000000
        /*0060*/ 	.short	0x0000
        /*0062*/ 	.short	0x0000
        /*0064*/ 	.byte	0x00, 0xf4, 0x21, 0x00


	//----- nvinfo : EIATTR_SPARSE_MMA_MASK
	.align		4
.L_21:
        /*0068*/ 	.byte	0x03, 0x50
        /*006a*/ 	.short	0x0000


	//----- nvinfo : EIATTR_MAXREG_COUNT
	.align		4
        /*006c*/ 	.byte	0x03, 0x1b
        /*006e*/ 	.short	0x00ff


	//----- nvinfo : EIATTR_EXIT_INSTR_OFFSETS
	.align		4
        /*0070*/ 	.byte	0x04, 0x1c
        /*0072*/ 	.short	(.L_23 - .L_22)


	//   ....[0]....
.L_22:
        /*0074*/ 	.word	0x00000450


	//----- nvinfo : EIATTR_REQNTID
	.align		4
.L_23:
        /*0078*/ 	.byte	0x04, 0x10
        /*007a*/ 	.short	(.L_25 - .L_24)
.L_24:
        /*007c*/ 	.word	0x00000080
        /*0080*/ 	.word	0x00000001
        /*0084*/ 	.word	0x00000001


	//----- nvinfo : EIATTR_CBANK_PARAM_SIZE
	.align		4
.L_25:
        /*0088*/ 	.byte	0x03, 0x19
        /*008a*/ 	.short	0x0028


	//----- nvinfo : EIATTR_PARAM_CBANK
	.align		4
        /*008c*/ 	.byte	0x04, 0x0a
        /*008e*/ 	.short	(.L_27 - .L_26)
	.align		4
.L_26:
        /*0090*/ 	.word	index@(.nv.constant0.triton_poi_fused_clone_3)
        /*0094*/ 	.short	0x0210
        /*0096*/ 	.short	0x0028


	//----- nvinfo : EIATTR_SW_WAR
	.align		4
.L_27:
        /*0098*/ 	.byte	0x04, 0x36
        /*009a*/ 	.short	(.L_29 - .L_28)
.L_28:
        /*009c*/ 	.word	0x00000008
.L_29:


//--------------------- .nv.callgraph             --------------------------
	.section	.nv.callgraph,"",@"SHT_CUDA_CALLGRAPH"
	.align	4
	.sectionentsize	8
	.align		4
        /*0000*/ 	.word	0x00000000
	.align		4
        /*0004*/ 	.word	0xffffffff
	.align		4
        /*0008*/ 	.word	0x00000000
	.align		4
        /*000c*/ 	.word	0xfffffffe
	.align		4
        /*0010*/ 	.word	0x00000000
	.align		4
        /*0014*/ 	.word	0xfffffffd
	.align		4
        /*0018*/ 	.word	0x00000000
	.align		4
        /*001c*/ 	.word	0xfffffffc


//--------------------- .text.triton_poi_fused_clone_3 --------------------------
	.section	.text.triton_poi_fused_clone_3,"ax",@progbits
	.align	128
        .global         triton_poi_fused_clone_3
        .type           triton_poi_fused_clone_3,@function
        .size           triton_poi_fused_clone_3,(.L_x_1 - triton_poi_fused_clone_3)
        .other          triton_poi_fused_clone_3,@"STO_CUDA_ENTRY STV_DEFAULT"
triton_poi_fused_clone_3:
.text.triton_poi_fused_clone_3:
[----:B------:R-:W-:Y:S08]  /*0000*/  LDC R1, c[0x0][0x28] ;  /* 0x00000a00ff017b82 */ /* 0x000ff00000000800 */
[----:B------:R-:W1:Y:S01]  /*0010*/  LDC R11, c[0x0][0x220] ;  /* 0x00008800ff0b7b82 */ /* 0x000e620000000800 */
[----:B------:R-:W2:Y:S01]  /*0020*/  S2R R3, SR_TID.X ;  /* 0x0000000000037919 */ /* 0x000ea20000002100 */
[----:B------:R-:W-:Y:S01]  /*0030*/  ULDC.64 UR4, c[0x0][0x208] ;  /* 0x0000820000047ab9 */ /* 0x000fe20000000a00 */
[----:B------:R-:W3:Y:S05]  /*0040*/  S2R R4, SR_CTAID.X ;  /* 0x0000000000047919 */ /* 0x000eea0000002500 */
[----:B------:R-:W4:Y:S01]  /*0050*/  LDC R0, c[0x0][0x224] ;  /* 0x00008900ff007b82 */ /* 0x000f220000000800 */
[----:B-1----:R-:W-:-:S02]  /*0060*/  IABS R2, R11 ;  /* 0x0000000b00027213 */ /* 0x002fc40000000000 */
[----:B------:R-:W-:Y:S02]  /*0070*/  ISETP.NE.AND P1, PT, R11, RZ, PT ;  /* 0x000000ff0b00720c */ /* 0x000fe40003f25270 */
[----:B------:R-:W1:Y:S01]  /*0080*/  I2F.RP R9, R2 ;  /* 0x0000000200097306 */ /* 0x000e620000209400 */
[----:B----4-:R-:W-:Y:S01]  /*0090*/  IABS R8, R0 ;  /* 0x0000000000087213 */ /* 0x010fe20000000000 */
[----:B--2---:R-:W-:-:S06]  /*00a0*/  IMAD.SHL.U32 R3, R3, 0x2, RZ ;  /* 0x0000000203037824 */ /* 0x004fcc00078e00ff */
[----:B------:R-:W2:Y:S01]  /*00b0*/  I2F.RP R10, R8 ;  /* 0x00000008000a7306 */ /* 0x000ea20000209400 */
[----:B---3--:R-:W-:Y:S02]  /*00c0*/  SHF.R.S32.HI R12, RZ, 0x17, R4 ;  /* 0x00000017ff0c7819 */ /* 0x008fe40000011404 */
[----:B------:R-:W-:-:S04]  /*00d0*/  LOP3.LUT R3, R3, 0xfe, RZ, 0xc0, !PT ;  /* 0x000000fe03037812 */ /* 0x000fc800078ec0ff */
[----:B------:R-:W-:Y:S01]  /*00e0*/  LEA R3, R4, R3, 0x8 ;  /* 0x0000000304037211 */ /* 0x000fe200078e40ff */
[----:B-1----:R-:W1:Y:S01]  /*00f0*/  MUFU.RCP R9, R9 ;  /* 0x0000000900097308 */ /* 0x002e620000001000 */
[----:B------:R-:W-:Y:S02]  /*0100*/  SGXT R4, R12, 0x1 ;  /* 0x000000010c04781a */ /* 0x000fe40000000200 */
[----:B------:R-:W-:-:S05]  /*0110*/  IABS R12, R3 ;  /* 0x00000003000c7213 */ /* 0x000fca0000000000 */
[----:B--2---:R-:W2:Y:S01]  /*0120*/  MUFU.RCP R10, R10 ;  /* 0x0000000a000a7308 */ /* 0x004ea20000001000 */
[----:B-1----:R-:W-:Y:S01]  /*0130*/  VIADD R5, R9, 0xffffffe ;  /* 0x0ffffffe09057836 */ /* 0x002fe20000000000 */
[----:B------:R-:W-:Y:S01]  /*0140*/  LEA.HI R9, R4, R3, RZ, 0x7 ;  /* 0x0000000304097211 */ /* 0x000fe200078f38ff */
[----:B------:R-:W-:-:S05]  /*0150*/  HFMA2.MMA R4, -RZ, RZ, 0, 0 ;  /* 0x00000000ff047435 */ /* 0x000fca00000001ff */
[----:B------:R-:W1:Y:S01]  /*0160*/  F2I.FTZ.U32.TRUNC.NTZ R5, R5 ;  /* 0x0000000500057305 */ /* 0x000e62000021f000 */
[----:B--2---:R-:W-:Y:S01]  /*0170*/  VIADD R6, R10, 0xffffffe ;  /* 0x0ffffffe0a067836 */ /* 0x004fe20000000000 */
[----:B------:R-:W-:-:S04]  /*0180*/  SHF.R.S32.HI R10, RZ, 0x7, R9 ;  /* 0x00000007ff0a7819 */ /* 0x000fc80000011409 */
[----:B------:R-:W-:Y:S02]  /*0190*/  ISETP.GE.AND P2, PT, R10, RZ, PT ;  /* 0x000000ff0a00720c */ /* 0x000fe40003f46270 */
[----:B------:R2:W3:Y:S01]  /*01a0*/  F2I.FTZ.U32.TRUNC.NTZ R7, R6 ;  /* 0x0000000600077305 */ /* 0x0004e2000021f000 */
[----:B-1----:R-:W-:Y:S01]  /*01b0*/  IMAD.MOV R13, RZ, RZ, -R5 ;  /* 0x000000ffff0d7224 */ /* 0x002fe200078e0a05 */
[----:B--2---:R-:W-:-:S03]  /*01c0*/  IABS R6, R10 ;  /* 0x0000000a00067213 */ /* 0x004fc60000000000 */
[----:B------:R-:W-:-:S04]  /*01d0*/  IMAD R13, R13, R2, RZ ;  /* 0x000000020d0d7224 */ /* 0x000fc800078e02ff */
[----:B------:R-:W-:-:S04]  /*01e0*/  IMAD.HI.U32 R4, R5, R13, R4 ;  /* 0x0000000d05047227 */ /* 0x000fc800078e0004 */
[----:B---3--:R-:W-:Y:S02]  /*01f0*/  IMAD.MOV R15, RZ, RZ, -R7 ;  /* 0x000000ffff0f7224 */ /* 0x008fe400078e0a07 */
[----:B------:R-:W-:Y:S02]  /*0200*/  IMAD.MOV.U32 R5, RZ, RZ, R6 ;  /* 0x000000ffff057224 */ /* 0x000fe400078e0006 */
[----:B------:R-:W-:Y:S02]  /*0210*/  IMAD R13, R15, R8, RZ ;  /* 0x000000080f0d7224 */ /* 0x000fe400078e02ff */
[----:B------:R-:W-:Y:S02]  /*0220*/  IMAD.MOV.U32 R6, RZ, RZ, RZ ;  /* 0x000000ffff067224 */ /* 0x000fe400078e00ff */
[----:B------:R-:W-:-:S04]  /*0230*/  IMAD.HI.U32 R4, R4, R5, RZ ;  /* 0x0000000504047227 */ /* 0x000fc800078e00ff */
[----:B------:R-:W-:Y:S01]  /*0240*/  IMAD.HI.U32 R6, R7, R13, R6 ;  /* 0x0000000d07067227 */ /* 0x000fe200078e0006 */
[----:B------:R-:W-:-:S03]  /*0250*/  MOV R13, R12 ;  /* 0x0000000c000d7202 */ /* 0x000fc60000000f00 */
[----:B------:R-:W-:Y:S02]  /*0260*/  IMAD.MOV R4, RZ, RZ, -R4 ;  /* 0x000000ffff047224 */ /* 0x000fe400078e0a04 */
[----:B------:R-:W-:-:S04]  /*0270*/  IMAD.HI.U32 R6, R6, R13, RZ ;  /* 0x0000000d06067227 */ /* 0x000fc800078e00ff */
[----:B------:R-:W-:Y:S01]  /*0280*/  IMAD R7, R2, R4, R5 ;  /* 0x0000000402077224 */ /* 0x000fe200078e0205 */
[----:B------:R-:W-:Y:S01]  /*0290*/  LOP3.LUT R4, R3, R0, RZ, 0x3c, !PT ;  /* 0x0000000003047212 */ /* 0x000fe200078e3cff */
[----:B------:R-:W-:-:S03]  /*02a0*/  IMAD.MOV R5, RZ, RZ, -R6 ;  /* 0x000000ffff057224 */ /* 0x000fc600078e0a06 */
[----:B------:R-:W-:Y:S01]  /*02b0*/  ISETP.GT.U32.AND P0, PT, R2, R7, PT ;  /* 0x000000070200720c */ /* 0x000fe20003f04070 */
[----:B------:R-:W-:-:S05]  /*02c0*/  IMAD R5, R8, R5, R13 ;  /* 0x0000000508057224 */ /* 0x000fca00078e020d */
[----:B------:R-:W-:-:S07]  /*02d0*/  ISETP.GT.U32.AND P4, PT, R8, R5, PT ;  /* 0x000000050800720c */ /* 0x000fce0003f84070 */
[----:B------:R-:W-:-:S04]  /*02e0*/  @!P0 IADD3 R7, R7, -R2, RZ ;  /* 0x8000000207078210 */ /* 0x000fc80007ffe0ff */
[----:B------:R-:W-:Y:S02]  /*02f0*/  ISETP.GT.U32.AND P0, PT, R2, R7, PT ;  /* 0x000000070200720c */ /* 0x000fe40003f04070 */
[----:B------:R-:W-:Y:S01]  /*0300*/  @!P4 IMAD.IADD R5, R5, 0x1, -R8 ;  /* 0x000000010505c824 */ /* 0x000fe200078e0a08 */
[----:B------:R-:W-:Y:S02]  /*0310*/  @!P4 IADD3 R6, R6, 0x1, RZ ;  /* 0x000000010606c810 */ /* 0x000fe40007ffe0ff */
[----:B------:R-:W-:Y:S02]  /*0320*/  ISETP.NE.AND P4, PT, R0, RZ, PT ;  /* 0x000000ff0000720c */ /* 0x000fe40003f85270 */
[----:B------:R-:W-:-:S06]  /*0330*/  ISETP.GE.U32.AND P3, PT, R5, R8, PT ;  /* 0x000000080500720c */ /* 0x000fcc0003f66070 */
[----:B------:R-:W-:Y:S01]  /*0340*/  @!P0 IMAD.IADD R7, R7, 0x1, -R2 ;  /* 0x0000000107078824 */ /* 0x000fe200078e0a02 */
[----:B------:R-:W-:Y:S02]  /*0350*/  ISETP.GE.AND P0, PT, R4, RZ, PT ;  /* 0x000000ff0400720c */ /* 0x000fe40003f06270 */
[----:B------:R-:W1:Y:S01]  /*0360*/  LDC.64 R4, c[0x0][0x210] ;  /* 0x00008400ff047b82 */ /* 0x000e620000000a00 */
[----:B------:R-:W-:Y:S01]  /*0370*/  LOP3.LUT R2, R9, 0xffffff80, RZ, 0xc0, !PT ;  /* 0xffffff8009027812 */ /* 0x000fe200078ec0ff */
[----:B------:R-:W-:Y:S01]  /*0380*/  @!P2 IMAD.MOV R7, RZ, RZ, -R7 ;  /* 0x000000ffff07a224 */ /* 0x000fe200078e0a07 */
[----:B------:R-:W-:Y:S01]  /*0390*/  @!P1 LOP3.LUT R7, RZ, R11, RZ, 0x33, !PT ;  /* 0x0000000bff079212 */ /* 0x000fe200078e33ff */
[----:B------:R-:W-:Y:S02]  /*03a0*/  @P3 VIADD R6, R6, 0x1 ;  /* 0x0000000106063836 */ /* 0x000fe40000000000 */
[----:B------:R-:W-:-:S04]  /*03b0*/  IMAD.IADD R2, R3, 0x1, -R2 ;  /* 0x0000000103027824 */ /* 0x000fc800078e0a02 */
[----:B------:R-:W-:Y:S01]  /*03c0*/  IMAD R7, R7, 0x400, R2 ;  /* 0x0000040007077824 */ /* 0x000fe200078e0202 */
[----:B------:R-:W-:Y:S02]  /*03d0*/  @!P0 IADD3 R6, -R6, RZ, RZ ;  /* 0x000000ff06068210 */ /* 0x000fe40007ffe1ff */
[----:B------:R-:W-:-:S04]  /*03e0*/  @!P4 LOP3.LUT R6, RZ, R0, RZ, 0x33, !PT ;  /* 0x00000000ff06c212 */ /* 0x000fc800078e33ff */
[----:B------:R-:W-:-:S05]  /*03f0*/  LEA R7, R6, R7, 0x7 ;  /* 0x0000000706077211 */ /* 0x000fca00078e38ff */
[----:B-1----:R-:W-:Y:S02]  /*0400*/  IMAD.WIDE R4, R7, 0x2, R4 ;  /* 0x0000000207047825 */ /* 0x002fe400078e0204 */
[----:B------:R-:W1:Y:S04]  /*0410*/  LDC.64 R6, c[0x0][0x218] ;  /* 0x00008600ff067b82 */ /* 0x000e680000000a00 */
[----:B------:R-:W2:Y:S01]  /*0420*/  LDG.E.EL R5, desc[UR4][R4.64] ;  /* 0x0000000404057981 */ /* 0x000ea2000c2e1900 */
[----:B-1----:R-:W-:-:S05]  /*0430*/  IMAD.WIDE R2, R3, 0x2, R6 ;  /* 0x0000000203027825 */ /* 0x002fca00078e0206 */
[----:B--2---:R-:W-:Y:S01]  /*0440*/  STG.E desc[UR4][R2.64], R5 ;  /* 0x0000000502007986 */ /* 0x004fe2000c101904 */
[----:B------:R-:W-:Y:S05]  /*0450*/  EXIT ;  /* 0x000000000000794d */ /* 0x000fea0003800000 */
.L_x_0:
[----:B------:R-:W-:-:S00]  /*0460*/  BRA `(.L_x_0) ;  /* 0xfffffffc00fc7947 */ /* 0x000fc0000383ffff */
[----:B------:R-:W-:-:S00]  /*0470*/  NOP ;  /* 0x0000000000007918 */ /* 0x000fc00000000000 */
        /* <DEDUP_REMOVED lines=8> */
.L_x_1:


//--------------------- .nv.constant0.triton_poi_fused_clone_3 --------------------------
	.section	.nv.constant0.triton_poi_fused_clone_3,"a",@progbits
	.sectionflags	@""
	.align	4
.nv.constant0.triton_poi_fused_clone_3:
	.zero		568
